//
// Generated by NVIDIA NVVM Compiler
//
// Compiler Build ID: CL-36424714
// Cuda compilation tools, release 13.0, V13.0.88
// Based on NVVM 20.0.0
//

.version 9.0
.target sm_100
.address_size 64

	// .globl	_Z7VectAddPfS_S_

.visible .entry _Z7VectAddPfS_S_(
	.param .u64 .ptr .align 1 _Z7VectAddPfS_S__param_0,
	.param .u64 .ptr .align 1 _Z7VectAddPfS_S__param_1,
	.param .u64 .ptr .align 1 _Z7VectAddPfS_S__param_2
)
{
	.reg .b32 	%r<2>;
	.reg .b32 	%f<4>;
	.reg .b64 	%rd<11>;

	ld.param.u64 	%rd1, [_Z7VectAddPfS_S__param_0];
	ld.param.u64 	%rd2, [_Z7VectAddPfS_S__param_1];
	ld.param.u64 	%rd3, [_Z7VectAddPfS_S__param_2];
	cvta.to.global.u64 	%rd4, %rd3;
	cvta.to.global.u64 	%rd5, %rd2;
	cvta.to.global.u64 	%rd6, %rd1;
	mov.u32 	%r1, %tid.x;
	mul.wide.u32 	%rd7, %r1, 4;
	add.s64 	%rd8, %rd6, %rd7;
	ld.global.f32 	%f1, [%rd8];
	add.s64 	%rd9, %rd5, %rd7;
	ld.global.f32 	%f2, [%rd9];
	add.f32 	%f3, %f1, %f2;
	add.s64 	%rd10, %rd4, %rd7;
	st.global.f32 	[%rd10], %f3;
	ret;

}


// ===== COMPILED SASS (sm_100) =====

	.target	sm_100

	.elftype	@"ET_EXEC"


//--------------------- .note.nv.tkinfo           --------------------------
	.section	.note.nv.tkinfo,"",@"SHT_NOTE"
	.sectionflags	@"SHF_NOTE_NV_TKINFO"
	.tkinfo
        /*0018*/ 	.word	0x00000002
        /*0030*/ 	.string	""
        /*0030*/ 	.string	"ptxas"
        /*0030*/ 	.string	"Cuda compilation tools, release 13.0, V13.0.88"
        /*0030*/ 	.string	"Build cuda_13.0.r13.0/compiler.36424714_0"
        /*0030*/ 	.string	"-arch sm_100 -m 64 "



//--------------------- .note.nv.cuinfo           --------------------------
	.section	.note.nv.cuinfo,"",@"SHT_NOTE"
	.sectionflags	@"SHF_NOTE_NV_CUINFO"
        /*0018*/ 	.short	0x0002
        /*001a*/ 	.short	0x0064
        /*001c*/ 	.short	0x0082
	.zero		2


//--------------------- .nv.info                  --------------------------
	.section	.nv.info,"",@"SHT_CUDA_INFO"
	.align	4


	//----- nvinfo : EIATTR_REGCOUNT
	.align		4
        /*0000*/ 	.byte	0x04, 0x2f
        /*0002*/ 	.short	(.L_1 - .L_0)
	.align		4
.L_0:
        /*0004*/ 	.word	index@(_Z7VectAddPfS_S_)
        /*0008*/ 	.word	0x0000000c


	//----- nvinfo : EIATTR_FRAME_SIZE
	.align		4
.L_1:
        /*000c*/ 	.byte	0x04, 0x11
        /*000e*/ 	.short	(.L_3 - .L_2)
	.align		4
.L_2:
        /*0010*/ 	.word	index@(_Z7VectAddPfS_S_)
        /*0014*/ 	.word	0x00000000


	//----- nvinfo : EIATTR_MIN_STACK_SIZE
	.align		4
.L_3:
        /*0018*/ 	.byte	0x04, 0x12
        /*001a*/ 	.short	(.L_5 - .L_4)
	.align		4
.L_4:
        /*001c*/ 	.word	index@(_Z7VectAddPfS_S_)
        /*0020*/ 	.word	0x00000000
.L_5:


//--------------------- .nv.compat                --------------------------
	.section	.nv.compat,"",@"SHT_CUDA_COMPAT_INFO"
	.align	4
        /*0000*/ 	.byte	0x02, 0x09, 0x00, 0x00, 0x02, 0x02, 0x01, 0x00, 0x02, 0x05, 0x05, 0x00, 0x03, 0x07, 0x01, 0x01
        /*0010*/ 	.byte	0x02, 0x03, 0x00, 0x00, 0x02, 0x06, 0x01, 0x00, 0x04, 0x0b, 0x08, 0x00, 0x09, 0x00, 0x00, 0x00
        /*0020*/ 	.byte	0x00, 0x00, 0x00, 0x00


//--------------------- .nv.info._Z7VectAddPfS_S_ --------------------------
	.section	.nv.info._Z7VectAddPfS_S_,"",@"SHT_CUDA_INFO"
	.sectionflags	@""
	.align	4


	//----- nvinfo : EIATTR_CUDA_API_VERSION
	.align		4
        /*0000*/ 	.byte	0x04, 0x37
        /*0002*/ 	.short	(.L_7 - .L_6)
.L_6:
        /*0004*/ 	.word	0x00000082


	//----- nvinfo : EIATTR_KPARAM_INFO
	.align		4
.L_7:
        /*0008*/ 	.byte	0x04, 0x17
        /*000a*/ 	.short	(.L_9 - .L_8)
.L_8:
        /*000c*/ 	.word	0x00000000
        /*0010*/ 	.short	0x0002
        /*0012*/ 	.short	0x0010
        /*0014*/ 	.byte	0x00, 0xf5, 0x21, 0x00


	//----- nvinfo : EIATTR_KPARAM_INFO
	.align		4
.L_9:
        /*0018*/ 	.byte	0x04, 0x17
        /*001a*/ 	.short	(.L_11 - .L_10)
.L_10:
        /*001c*/ 	.word	0x00000000
        /*0020*/ 	.short	0x0001
        /*0022*/ 	.short	0x0008
        /*0024*/ 	.byte	0x00, 0xf5, 0x21, 0x00


	//----- nvinfo : EIATTR_KPARAM_INFO
	.align		4
.L_11:
        /*0028*/ 	.byte	0x04, 0x17
        /*002a*/ 	.short	(.L_13 - .L_12)
.L_12:
        /*002c*/ 	.word	0x00000000
        /*0030*/ 	.short	0x0000
        /*0032*/ 	.short	0x0000
        /*0034*/ 	.byte	0x00, 0xf5, 0x21, 0x00


	//----- nvinfo : EIATTR_SPARSE_MMA_MASK
	.align		4
.L_13:
        /*0038*/ 	.byte	0x03, 0x50
        /*003a*/ 	.short	0x0000


	//----- nvinfo : EIATTR_MAXREG_COUNT
	.align		4
        /*003c*/ 	.byte	0x03, 0x1b
        /*003e*/ 	.short	0x00ff


	//----- nvinfo : EIATTR_MERCURY_ISA_VERSION
	.align		4
        /*0040*/ 	.byte	0x03, 0x5f
        /*0042*/ 	.short	0x0101


	//----- nvinfo : EIATTR_VRC_CTA_INIT_COUNT
	.align		4
        /*0044*/ 	.byte	0x02, 0x4a
	.zero		1
	.zero		1


	//----- nvinfo : EIATTR_EXIT_INSTR_OFFSETS
	.align		4
        /*0048*/ 	.byte	0x04, 0x1c
        /*004a*/ 	.short	(.L_15 - .L_14)


	//   ....[0]....
.L_14:
        /*004c*/ 	.word	0x000000d0


	//----- nvinfo : EIATTR_CBANK_PARAM_SIZE
	.align		4
.L_15:
        /*0050*/ 	.byte	0x03, 0x19
        /*0052*/ 	.short	0x0018


	//----- nvinfo : EIATTR_PARAM_CBANK
	.align		4
        /*0054*/ 	.byte	0x04, 0x0a
        /*0056*/ 	.short	(.L_17 - .L_16)
	.align		4
.L_16:
        /*0058*/ 	.word	index@(.nv.constant0._Z7VectAddPfS_S_)
        /*005c*/ 	.short	0x0380
        /*005e*/ 	.short	0x0018


	//----- nvinfo : EIATTR_SW_WAR
	.align		4
.L_17:
        /*0060*/ 	.byte	0x04, 0x36
        /*0062*/ 	.short	(.L_19 - .L_18)
.L_18:
        /*0064*/ 	.word	0x00000008
.L_19:


//--------------------- .nv.callgraph             --------------------------
	.section	.nv.callgraph,"",@"SHT_CUDA_CALLGRAPH"
	.align	4
	.sectionentsize	8
	.align		4
        /*0000*/ 	.word	0x00000000
	.align		4
        /*0004*/ 	.word	0xffffffff
	.align		4
        /*0008*/ 	.word	0x00000000
	.align		4
        /*000c*/ 	.word	0xfffffffe
	.align		4
        /*0010*/ 	.word	0x00000000
	.align		4
        /*0014*/ 	.word	0xfffffffd
	.align		4
        /*0018*/ 	.word	0x00000000
	.align		4
        /*001c*/ 	.word	0xfffffffc


//--------------------- .text._Z7VectAddPfS_S_    --------------------------
	.section	.text._Z7VectAddPfS_S_,"ax",@progbits
	.align	128
        .global         _Z7VectAddPfS_S_
        .type           _Z7VectAddPfS_S_,@function
        .size           _Z7VectAddPfS_S_,(.L_x_1 - _Z7VectAddPfS_S_)
        .other          _Z7VectAddPfS_S_,@"STO_CUDA_ENTRY STV_DEFAULT"
_Z7VectAddPfS_S_:
.text._Z7VectAddPfS_S_:
[----:B------:R-:W-:Y:S01]  /*0000*/  LDC R1, c[0x0][0x37c] ;  /* 0x0000df00ff017b82 */ /* 0x000fe20000000800 */
[----:B------:R-:W0:Y:S07]  /*0010*/  S2R R9, SR_TID.X ;  /* 0x0000000000097919 */ /* 0x000e2e0000002100 */
[----:B------:R-:W0:Y:S01]  /*0020*/  LDC.64 R2, c[0x0][0x380] ;  /* 0x0000e000ff027b82 */ /* 0x000e220000000a00 */
[----:B------:R-:W1:Y:S07]  /*0030*/  LDCU.64 UR4, c[0x0][0x358] ;  /* 0x00006b00ff0477ac */ /* 0x000e6e0008000a00 */
[----:B------:R-:W2:Y:S08]  /*0040*/  LDC.64 R4, c[0x0][0x388] ;  /* 0x0000e200ff047b82 */ /* 0x000eb00000000a00 */
[----:B------:R-:W3:Y:S01]  /*0050*/  LDC.64 R6, c[0x0][0x390] ;  /* 0x0000e400ff067b82 */ /* 0x000ee20000000a00 */
[----:B0-----:R-:W-:-:S04]  /*0060*/  IMAD.WIDE.U32 R2, R9, 0x4, R2 ;  /* 0x0000000409027825 */ /* 0x001fc800078e0002 */
[C---:B--2---:R-:W-:Y:S02]  /*0070*/  IMAD.WIDE.U32 R4, R9.reuse, 0x4, R4 ;  /* 0x0000000409047825 */ /* 0x044fe400078e0004 */
[----:B-1----:R-:W2:Y:S04]  /*0080*/  LDG.E R2, desc[UR4][R2.64] ;  /* 0x0000000402027981 */ /* 0x002ea8000c1e1900 */
[----:B------:R-:W2:Y:S01]  /*0090*/  LDG.E R5, desc[UR4][R4.64] ;  /* 0x0000000404057981 */ /* 0x000ea2000c1e1900 */
[----:B---3--:R-:W-:-:S04]  /*00a0*/  IMAD.WIDE.U32 R6, R9, 0x4, R6 ;  /* 0x0000000409067825 */ /* 0x008fc800078e0006 */
[----:B--2---:R-:W-:-:S05]  /*00b0*/  FADD R9, R2, R5 ;  /* 0x0000000502097221 */ /* 0x004fca0000000000 */
[----:B------:R-:W-:Y:S01]  /*00c0*/  STG.E desc[UR4][R6.64], R9 ;  /* 0x0000000906007986 */ /* 0x000fe2000c101904 */
[----:B------:R-:W-:Y:S05]  /*00d0*/  EXIT ;  /* 0x000000000000794d */ /* 0x000fea0003800000 */
.L_x_0:
[----:B------:R-:W-:-:S00]  /*00e0*/  BRA `(.L_x_0) ;  /* 0xfffffffc00fc7947 */ /* 0x000fc0000383ffff */
[----:B------:R-:W-:-:S00]  /*00f0*/  NOP ;  /* 0x0000000000007918 */ /* 0x000fc00000000000 */
        /* <DEDUP_REMOVED lines=8> */
.L_x_1:


//--------------------- .nv.shared.reserved.0     --------------------------
	.section	.nv.shared.reserved.0,"aw",@nobits
	.weak		__nv_reservedSMEM_offset_0_alias
	.size		__nv_reservedSMEM_offset_0_alias, 0, 64
	.other		__nv_reservedSMEM_offset_0_alias,@"STO_CUDA_RESERVED_SHARED STV_DEFAULT"
__nv_reservedSMEM_offset_0_alias:
	.zero		0
	.zero		64


//--------------------- .nv.constant0._Z7VectAddPfS_S_ --------------------------
	.section	.nv.constant0._Z7VectAddPfS_S_,"a",@progbits
	.sectionflags	@""
	.align	4
.nv.constant0._Z7VectAddPfS_S_:
	.zero		920


//--------------------- SYMBOLS --------------------------

	.type		.nv.reservedSmem.offset0,@object
	.size		.nv.reservedSmem.offset0,0x4
